//
// Generated by NVIDIA NVVM Compiler
//
// Compiler Build ID: CL-36424714
// Cuda compilation tools, release 13.0, V13.0.88
// Based on NVVM 20.0.0
//

.version 9.0
.target sm_100
.address_size 64

	// .globl	_Z12domain_setupPfi

.visible .entry _Z12domain_setupPfi(
	.param .u64 .ptr .align 1 _Z12domain_setupPfi_param_0,
	.param .u32 _Z12domain_setupPfi_param_1
)
{
	.reg .pred 	%p<9>;
	.reg .b32 	%r<19>;
	.reg .b64 	%rd<7>;

	ld.param.u64 	%rd2, [_Z12domain_setupPfi_param_0];
	ld.param.u32 	%r4, [_Z12domain_setupPfi_param_1];
	cvta.to.global.u64 	%rd1, %rd2;
	mov.u32 	%r5, %ctaid.y;
	mov.u32 	%r6, %ntid.y;
	mov.u32 	%r7, %tid.y;
	mad.lo.s32 	%r8, %r5, %r6, %r7;
	mov.u32 	%r9, %ctaid.x;
	mov.u32 	%r10, %ntid.x;
	mov.u32 	%r11, %tid.x;
	mad.lo.s32 	%r12, %r9, %r10, %r11;
	setp.eq.s32 	%p1, %r8, 0;
	add.s32 	%r13, %r4, -1;
	setp.ge.s32 	%p2, %r8, %r13;
	or.pred  	%p3, %p1, %p2;
	setp.lt.s32 	%p4, %r12, 1;
	or.pred  	%p5, %p4, %p3;
	setp.ge.s32 	%p6, %r12, %r13;
	or.pred  	%p7, %p5, %p6;
	@%p7 bra 	$L__BB0_2;
	mad.lo.s32 	%r17, %r4, %r8, %r12;
	mul.wide.s32 	%rd5, %r17, 4;
	add.s64 	%rd6, %rd1, %rd5;
	mov.b32 	%r18, 1065353216;
	st.global.u32 	[%rd6], %r18;
	bra.uni 	$L__BB0_4;
$L__BB0_2:
	max.s32 	%r14, %r8, %r12;
	setp.ge.s32 	%p8, %r14, %r4;
	@%p8 bra 	$L__BB0_4;
	mad.lo.s32 	%r15, %r4, %r8, %r12;
	mul.wide.s32 	%rd3, %r15, 4;
	add.s64 	%rd4, %rd1, %rd3;
	mov.b32 	%r16, 0;
	st.global.u32 	[%rd4], %r16;
$L__BB0_4:
	ret;

}
	// .globl	_Z9heat_stepPfS_iff
.visible .entry _Z9heat_stepPfS_iff(
	.param .u64 .ptr .align 1 _Z9heat_stepPfS_iff_param_0,
	.param .u64 .ptr .align 1 _Z9heat_stepPfS_iff_param_1,
	.param .u32 _Z9heat_stepPfS_iff_param_2,
	.param .f32 _Z9heat_stepPfS_iff_param_3,
	.param .f32 _Z9heat_stepPfS_iff_param_4
)
{
	.reg .pred 	%p<8>;
	.reg .b32 	%r<18>;
	.reg .b32 	%f<17>;
	.reg .b64 	%rd<12>;

	ld.param.u64 	%rd1, [_Z9heat_stepPfS_iff_param_0];
	ld.param.u64 	%rd2, [_Z9heat_stepPfS_iff_param_1];
	ld.param.u32 	%r4, [_Z9heat_stepPfS_iff_param_2];
	ld.param.f32 	%f1, [_Z9heat_stepPfS_iff_param_3];
	ld.param.f32 	%f2, [_Z9heat_stepPfS_iff_param_4];
	mov.u32 	%r5, %ctaid.y;
	mov.u32 	%r6, %ntid.y;
	mov.u32 	%r7, %tid.y;
	mad.lo.s32 	%r8, %r5, %r6, %r7;
	mov.u32 	%r9, %ctaid.x;
	mov.u32 	%r10, %ntid.x;
	mov.u32 	%r11, %tid.x;
	mad.lo.s32 	%r12, %r9, %r10, %r11;
	setp.lt.s32 	%p1, %r12, 1;
	add.s32 	%r13, %r4, -1;
	setp.ge.s32 	%p2, %r12, %r13;
	or.pred  	%p3, %p1, %p2;
	setp.eq.s32 	%p4, %r8, 0;
	or.pred  	%p5, %p4, %p3;
	setp.ge.s32 	%p6, %r8, %r13;
	or.pred  	%p7, %p5, %p6;
	@%p7 bra 	$L__BB1_2;
	cvta.to.global.u64 	%rd3, %rd1;
	cvta.to.global.u64 	%rd4, %rd2;
	mul.lo.s32 	%r14, %r4, %r12;
	add.s32 	%r15, %r14, %r8;
	mul.wide.s32 	%rd5, %r15, 4;
	add.s64 	%rd6, %rd3, %rd5;
	ld.global.f32 	%f3, [%rd6];
	mul.f32 	%f4, %f2, 0f40800000;
	mul.f32 	%f5, %f2, %f4;
	div.rn.f32 	%f6, %f1, %f5;
	sub.s32 	%r16, %r14, %r4;
	add.s32 	%r17, %r16, %r8;
	mul.wide.s32 	%rd7, %r17, 4;
	add.s64 	%rd8, %rd3, %rd7;
	ld.global.f32 	%f7, [%rd8];
	mul.wide.s32 	%rd9, %r4, 4;
	add.s64 	%rd10, %rd6, %rd9;
	ld.global.f32 	%f8, [%rd10];
	add.f32 	%f9, %f7, %f8;
	ld.global.f32 	%f10, [%rd6+4];
	add.f32 	%f11, %f9, %f10;
	ld.global.f32 	%f12, [%rd6+-4];
	add.f32 	%f13, %f11, %f12;
	mul.f32 	%f14, %f3, 0f40800000;
	sub.f32 	%f15, %f13, %f14;
	fma.rn.f32 	%f16, %f6, %f15, %f3;
	add.s64 	%rd11, %rd4, %rd5;
	st.global.f32 	[%rd11], %f16;
$L__BB1_2:
	ret;

}


// ===== COMPILED SASS (sm_100) =====

	.target	sm_100

	.elftype	@"ET_EXEC"


//--------------------- .note.nv.tkinfo           --------------------------
	.section	.note.nv.tkinfo,"",@"SHT_NOTE"
	.sectionflags	@"SHF_NOTE_NV_TKINFO"
	.tkinfo
        /*0018*/ 	.word	0x00000002
        /*0030*/ 	.string	""
        /*0030*/ 	.string	"ptxas"
        /*0030*/ 	.string	"Cuda compilation tools, release 13.0, V13.0.88"
        /*0030*/ 	.string	"Build cuda_13.0.r13.0/compiler.36424714_0"
        /*0030*/ 	.string	"-arch sm_100 -m 64 "



//--------------------- .note.nv.cuinfo           --------------------------
	.section	.note.nv.cuinfo,"",@"SHT_NOTE"
	.sectionflags	@"SHF_NOTE_NV_CUINFO"
        /*0018*/ 	.short	0x0002
        /*001a*/ 	.short	0x0064
        /*001c*/ 	.short	0x0082
	.zero		2


//--------------------- .nv.info                  --------------------------
	.section	.nv.info,"",@"SHT_CUDA_INFO"
	.align	4


	//----- nvinfo : EIATTR_REGCOUNT
	.align		4
        /*0000*/ 	.byte	0x04, 0x2f
        /*0002*/ 	.short	(.L_1 - .L_0)
	.align		4
.L_0:
        /*0004*/ 	.word	index@(_Z12domain_setupPfi)
        /*0008*/ 	.word	0x0000000c


	//----- nvinfo : EIATTR_FRAME_SIZE
	.align		4
.L_1:
        /*000c*/ 	.byte	0x04, 0x11
        /*000e*/ 	.short	(.L_3 - .L_2)
	.align		4
.L_2:
        /*0010*/ 	.word	index@(_Z12domain_setupPfi)
        /*0014*/ 	.word	0x00000000


	//----- nvinfo : EIATTR_REGCOUNT
	.align		4
.L_3:
        /*0018*/ 	.byte	0x04, 0x2f
        /*001a*/ 	.short	(.L_5 - .L_4)
	.align		4
.L_4:
        /*001c*/ 	.word	index@(_Z9heat_stepPfS_iff)
        /*0020*/ 	.word	0x00000016


	//----- nvinfo : EIATTR_FRAME_SIZE
	.align		4
.L_5:
        /*0024*/ 	.byte	0x04, 0x11
        /*0026*/ 	.short	(.L_7 - .L_6)
	.align		4
.L_6:
        /*0028*/ 	.word	index@($__internal_0_$__cuda_sm3x_div_rn_noftz_f32_slowpath)
        /*002c*/ 	.word	0x00000000


	//----- nvinfo : EIATTR_FRAME_SIZE
	.align		4
.L_7:
        /*0030*/ 	.byte	0x04, 0x11
        /*0032*/ 	.short	(.L_9 - .L_8)
	.align		4
.L_8:
        /*0034*/ 	.word	index@(_Z9heat_stepPfS_iff)
        /*0038*/ 	.word	0x00000000


	//----- nvinfo : EIATTR_MIN_STACK_SIZE
	.align		4
.L_9:
        /*003c*/ 	.byte	0x04, 0x12
        /*003e*/ 	.short	(.L_11 - .L_10)
	.align		4
.L_10:
        /*0040*/ 	.word	index@(_Z9heat_stepPfS_iff)
        /*0044*/ 	.word	0x00000000


	//----- nvinfo : EIATTR_MIN_STACK_SIZE
	.align		4
.L_11:
        /*0048*/ 	.byte	0x04, 0x12
        /*004a*/ 	.short	(.L_13 - .L_12)
	.align		4
.L_12:
        /*004c*/ 	.word	index@(_Z12domain_setupPfi)
        /*0050*/ 	.word	0x00000000
.L_13:


//--------------------- .nv.compat                --------------------------
	.section	.nv.compat,"",@"SHT_CUDA_COMPAT_INFO"
	.align	4
        /*0000*/ 	.byte	0x02, 0x09, 0x00, 0x00, 0x02, 0x02, 0x01, 0x00, 0x02, 0x05, 0x05, 0x00, 0x03, 0x07, 0x01, 0x01
        /*0010*/ 	.byte	0x02, 0x03, 0x00, 0x00, 0x02, 0x06, 0x01, 0x00, 0x04, 0x0b, 0x08, 0x00, 0x01, 0x00, 0x00, 0x00
        /*0020*/ 	.byte	0x00, 0x00, 0x00, 0x00


//--------------------- .nv.info._Z9heat_stepPfS_iff --------------------------
	.section	.nv.info._Z9heat_stepPfS_iff,"",@"SHT_CUDA_INFO"
	.sectionflags	@""
	.align	4


	//----- nvinfo : EIATTR_CUDA_API_VERSION
	.align		4
        /*0000*/ 	.byte	0x04, 0x37
        /*0002*/ 	.short	(.L_15 - .L_14)
.L_14:
        /*0004*/ 	.word	0x00000082


	//----- nvinfo : EIATTR_KPARAM_INFO
	.align		4
.L_15:
        /*0008*/ 	.byte	0x04, 0x17
        /*000a*/ 	.short	(.L_17 - .L_16)
.L_16:
        /*000c*/ 	.word	0x00000000
        /*0010*/ 	.short	0x0004
        /*0012*/ 	.short	0x0018
        /*0014*/ 	.byte	0x00, 0xf0, 0x11, 0x00


	//----- nvinfo : EIATTR_KPARAM_INFO
	.align		4
.L_17:
        /*0018*/ 	.byte	0x04, 0x17
        /*001a*/ 	.short	(.L_19 - .L_18)
.L_18:
        /*001c*/ 	.word	0x00000000
        /*0020*/ 	.short	0x0003
        /*0022*/ 	.short	0x0014
        /*0024*/ 	.byte	0x00, 0xf0, 0x11, 0x00


	//----- nvinfo : EIATTR_KPARAM_INFO
	.align		4
.L_19:
        /*0028*/ 	.byte	0x04, 0x17
        /*002a*/ 	.short	(.L_21 - .L_20)
.L_20:
        /*002c*/ 	.word	0x00000000
        /*0030*/ 	.short	0x0002
        /*0032*/ 	.short	0x0010
        /*0034*/ 	.byte	0x00, 0xf0, 0x11, 0x00


	//----- nvinfo : EIATTR_KPARAM_INFO
	.align		4
.L_21:
        /*0038*/ 	.byte	0x04, 0x17
        /*003a*/ 	.short	(.L_23 - .L_22)
.L_22:
        /*003c*/ 	.word	0x00000000
        /*0040*/ 	.short	0x0001
        /*0042*/ 	.short	0x0008
        /*0044*/ 	.byte	0x00, 0xf5, 0x21, 0x00


	//----- nvinfo : EIATTR_KPARAM_INFO
	.align		4
.L_23:
        /*0048*/ 	.byte	0x04, 0x17
        /*004a*/ 	.short	(.L_25 - .L_24)
.L_24:
        /*004c*/ 	.word	0x00000000
        /*0050*/ 	.short	0x0000
        /*0052*/ 	.short	0x0000
        /*0054*/ 	.byte	0x00, 0xf5, 0x21, 0x00


	//----- nvinfo : EIATTR_SPARSE_MMA_MASK
	.align		4
.L_25:
        /*0058*/ 	.byte	0x03, 0x50
        /*005a*/ 	.short	0x0000


	//----- nvinfo : EIATTR_MAXREG_COUNT
	.align		4
        /*005c*/ 	.byte	0x03, 0x1b
        /*005e*/ 	.short	0x00ff


	//----- nvinfo : EIATTR_MERCURY_ISA_VERSION
	.align		4
        /*0060*/ 	.byte	0x03, 0x5f
        /*0062*/ 	.short	0x0101


	//----- nvinfo : EIATTR_VRC_CTA_INIT_COUNT
	.align		4
        /*0064*/ 	.byte	0x02, 0x4a
	.zero		1
	.zero		1


	//----- nvinfo : EIATTR_EXIT_INSTR_OFFSETS
	.align		4
        /*0068*/ 	.byte	0x04, 0x1c
        /*006a*/ 	.short	(.L_27 - .L_26)


	//   ....[0]....
.L_26:
        /*006c*/ 	.word	0x000000f0


	//   ....[1]....
        /*0070*/ 	.word	0x00000370


	//----- nvinfo : EIATTR_CRS_STACK_SIZE
	.align		4
.L_27:
        /*0074*/ 	.byte	0x04, 0x1e
        /*0076*/ 	.short	(.L_29 - .L_28)
.L_28:
        /*0078*/ 	.word	0x00000000


	//----- nvinfo : EIATTR_CBANK_PARAM_SIZE
	.align		4
.L_29:
        /*007c*/ 	.byte	0x03, 0x19
        /*007e*/ 	.short	0x001c


	//----- nvinfo : EIATTR_PARAM_CBANK
	.align		4
        /*0080*/ 	.byte	0x04, 0x0a
        /*0082*/ 	.short	(.L_31 - .L_30)
	.align		4
.L_30:
        /*0084*/ 	.word	index@(.nv.constant0._Z9heat_stepPfS_iff)
        /*0088*/ 	.short	0x0380
        /*008a*/ 	.short	0x001c


	//----- nvinfo : EIATTR_SW_WAR
	.align		4
.L_31:
        /*008c*/ 	.byte	0x04, 0x36
        /*008e*/ 	.short	(.L_33 - .L_32)
.L_32:
        /*0090*/ 	.word	0x00000008
.L_33:


//--------------------- .nv.info._Z12domain_setupPfi --------------------------
	.section	.nv.info._Z12domain_setupPfi,"",@"SHT_CUDA_INFO"
	.sectionflags	@""
	.align	4


	//----- nvinfo : EIATTR_CUDA_API_VERSION
	.align		4
        /*0000*/ 	.byte	0x04, 0x37
        /*0002*/ 	.short	(.L_35 - .L_34)
.L_34:
        /*0004*/ 	.word	0x00000082


	//----- nvinfo : EIATTR_KPARAM_INFO
	.align		4
.L_35:
        /*0008*/ 	.byte	0x04, 0x17
        /*000a*/ 	.short	(.L_37 - .L_36)
.L_36:
        /*000c*/ 	.word	0x00000000
        /*0010*/ 	.short	0x0001
        /*0012*/ 	.short	0x0008
        /*0014*/ 	.byte	0x00, 0xf0, 0x11, 0x00


	//----- nvinfo : EIATTR_KPARAM_INFO
	.align		4
.L_37:
        /*0018*/ 	.byte	0x04, 0x17
        /*001a*/ 	.short	(.L_39 - .L_38)
.L_38:
        /*001c*/ 	.word	0x00000000
        /*0020*/ 	.short	0x0000
        /*0022*/ 	.short	0x0000
        /*0024*/ 	.byte	0x00, 0xf5, 0x21, 0x00


	//----- nvinfo : EIATTR_SPARSE_MMA_MASK
	.align		4
.L_39:
        /*0028*/ 	.byte	0x03, 0x50
        /*002a*/ 	.short	0x0000


	//----- nvinfo : EIATTR_MAXREG_COUNT
	.align		4
        /*002c*/ 	.byte	0x03, 0x1b
        /*002e*/ 	.short	0x00ff


	//----- nvinfo : EIATTR_MERCURY_ISA_VERSION
	.align		4
        /*0030*/ 	.byte	0x03, 0x5f
        /*0032*/ 	.short	0x0101


	//----- nvinfo : EIATTR_VRC_CTA_INIT_COUNT
	.align		4
        /*0034*/ 	.byte	0x02, 0x4a
	.zero		1
	.zero		1


	//----- nvinfo : EIATTR_EXIT_INSTR_OFFSETS
	.align		4
        /*0038*/ 	.byte	0x04, 0x1c
        /*003a*/ 	.short	(.L_41 - .L_40)


	//   ....[0]....
.L_40:
        /*003c*/ 	.word	0x00000150


	//   ....[1]....
        /*0040*/ 	.word	0x00000180


	//   ....[2]....
        /*0044*/ 	.word	0x000001d0


	//----- nvinfo : EIATTR_CBANK_PARAM_SIZE
	.align		4
.L_41:
        /*0048*/ 	.byte	0x03, 0x19
        /*004a*/ 	.short	0x000c


	//----- nvinfo : EIATTR_PARAM_CBANK
	.align		4
        /*004c*/ 	.byte	0x04, 0x0a
        /*004e*/ 	.short	(.L_43 - .L_42)
	.align		4
.L_42:
        /*0050*/ 	.word	index@(.nv.constant0._Z12domain_setupPfi)
        /*0054*/ 	.short	0x0380
        /*0056*/ 	.short	0x000c


	//----- nvinfo : EIATTR_SW_WAR
	.align		4
.L_43:
        /*0058*/ 	.byte	0x04, 0x36
        /*005a*/ 	.short	(.L_45 - .L_44)
.L_44:
        /*005c*/ 	.word	0x00000008
.L_45:


//--------------------- .nv.callgraph             --------------------------
	.section	.nv.callgraph,"",@"SHT_CUDA_CALLGRAPH"
	.align	4
	.sectionentsize	8
	.align		4
        /*0000*/ 	.word	0x00000000
	.align		4
        /*0004*/ 	.word	0xffffffff
	.align		4
        /*0008*/ 	.word	0x00000000
	.align		4
        /*000c*/ 	.word	0xfffffffe
	.align		4
        /*0010*/ 	.word	0x00000000
	.align		4
        /*0014*/ 	.word	0xfffffffd
	.align		4
        /*0018*/ 	.word	0x00000000
	.align		4
        /*001c*/ 	.word	0xfffffffc


//--------------------- .text._Z9heat_stepPfS_iff --------------------------
	.section	.text._Z9heat_stepPfS_iff,"ax",@progbits
	.align	128
        .global         _Z9heat_stepPfS_iff
        .type           _Z9heat_stepPfS_iff,@function
        .size           _Z9heat_stepPfS_iff,(.L_x_11 - _Z9heat_stepPfS_iff)
        .other          _Z9heat_stepPfS_iff,@"STO_CUDA_ENTRY STV_DEFAULT"
_Z9heat_stepPfS_iff:
.text._Z9heat_stepPfS_iff:
[----:B------:R-:W-:Y:S01]  /*0000*/  LDC R1, c[0x0][0x37c] ;  /* 0x0000df00ff017b82 */ /* 0x000fe20000000800 */
[----:B------:R-:W0:Y:S07]  /*0010*/  S2R R3, SR_TID.X ;  /* 0x0000000000037919 */ /* 0x000e2e0000002100 */
[----:B------:R-:W1:Y:S01]  /*0020*/  LDC R7, c[0x0][0x364] ;  /* 0x0000d900ff077b82 */ /* 0x000e620000000800 */
[----:B------:R-:W2:Y:S01]  /*0030*/  LDCU UR7, c[0x0][0x390] ;  /* 0x00007200ff0777ac */ /* 0x000ea20008000800 */
[----:B------:R-:W1:Y:S06]  /*0040*/  S2R R0, SR_TID.Y ;  /* 0x0000000000007919 */ /* 0x000e6c0000002200 */
[----:B------:R-:W0:Y:S08]  /*0050*/  S2UR UR6, SR_CTAID.X ;  /* 0x00000000000679c3 */ /* 0x000e300000002500 */
[----:B------:R-:W0:Y:S01]  /*0060*/  LDC R8, c[0x0][0x360] ;  /* 0x0000d800ff087b82 */ /* 0x000e220000000800 */
[----:B--2---:R-:W-:-:S07]  /*0070*/  UIADD3 UR4, UPT, UPT, UR7, -0x1, URZ ;  /* 0xffffffff07047890 */ /* 0x004fce000fffe0ff */
[----:B------:R-:W1:Y:S01]  /*0080*/  S2UR UR5, SR_CTAID.Y ;  /* 0x00000000000579c3 */ /* 0x000e620000002600 */
[----:B0-----:R-:W-:-:S05]  /*0090*/  IMAD R8, R8, UR6, R3 ;  /* 0x0000000608087c24 */ /* 0x001fca000f8e0203 */
[----:B------:R-:W-:Y:S01]  /*00a0*/  ISETP.GE.AND P0, PT, R8, UR4, PT ;  /* 0x0000000408007c0c */ /* 0x000fe2000bf06270 */
[----:B-1----:R-:W-:-:S03]  /*00b0*/  IMAD R7, R7, UR5, R0 ;  /* 0x0000000507077c24 */ /* 0x002fc6000f8e0200 */
[----:B------:R-:W-:-:S04]  /*00c0*/  ISETP.LT.OR P0, PT, R8, 0x1, P0 ;  /* 0x000000010800780c */ /* 0x000fc80000701670 */
[----:B------:R-:W-:-:S04]  /*00d0*/  ISETP.EQ.OR P0, PT, R7, RZ, P0 ;  /* 0x000000ff0700720c */ /* 0x000fc80000702670 */
[----:B------:R-:W-:-:S13]  /*00e0*/  ISETP.GE.OR P0, PT, R7, UR4, P0 ;  /* 0x0000000407007c0c */ /* 0x000fda0008706670 */
[----:B------:R-:W-:Y:S05]  /*00f0*/  @P0 EXIT ;  /* 0x000000000000094d */ /* 0x000fea0003800000 */
[----:B------:R-:W0:Y:S01]  /*0100*/  LDC.64 R4, c[0x0][0x380] ;  /* 0x0000e000ff047b82 */ /* 0x000e220000000a00 */
[----:B------:R-:W1:Y:S01]  /*0110*/  LDCU.64 UR4, c[0x0][0x358] ;  /* 0x00006b00ff0477ac */ /* 0x000e620008000a00 */
[----:B------:R-:W-:Y:S01]  /*0120*/  IMAD R2, R8, UR7, R7 ;  /* 0x0000000708027c24 */ /* 0x000fe2000f8e0207 */
[----:B------:R-:W2:Y:S05]  /*0130*/  LDCU UR6, c[0x0][0x394] ;  /* 0x00007280ff0677ac */ /* 0x000eaa0008000800 */
[----:B------:R-:W3:Y:S01]  /*0140*/  LDC R3, c[0x0][0x398] ;  /* 0x0000e600ff037b82 */ /* 0x000ee20000000800 */
[----:B0-----:R-:W-:-:S05]  /*0150*/  IMAD.WIDE R4, R2, 0x4, R4 ;  /* 0x0000000402047825 */ /* 0x001fca00078e0204 */
[----:B-1----:R0:W5:Y:S01]  /*0160*/  LDG.E R6, desc[UR4][R4.64] ;  /* 0x0000000404067981 */ /* 0x002162000c1e1900 */
[----:B--2---:R-:W-:Y:S02]  /*0170*/  IMAD.U32 R9, RZ, RZ, UR6 ;  /* 0x00000006ff097e24 */ /* 0x004fe4000f8e00ff */
[----:B---3--:R-:W-:-:S04]  /*0180*/  FMUL R0, R3, 4 ;  /* 0x4080000003007820 */ /* 0x008fc80000400000 */
[----:B------:R-:W-:-:S04]  /*0190*/  FMUL R12, R0, R3 ;  /* 0x00000003000c7220 */ /* 0x000fc80000400000 */
[----:B------:R-:W1:Y:S08]  /*01a0*/  MUFU.RCP R3, R12 ;  /* 0x0000000c00037308 */ /* 0x000e700000001000 */
[----:B------:R-:W2:Y:S01]  /*01b0*/  FCHK P0, R9, R12 ;  /* 0x0000000c09007302 */ /* 0x000ea20000000000 */
[----:B-1----:R-:W-:-:S04]  /*01c0*/  FFMA R0, -R12, R3, 1 ;  /* 0x3f8000000c007423 */ /* 0x002fc80000000103 */
[----:B------:R-:W-:-:S04]  /*01d0*/  FFMA R0, R3, R0, R3 ;  /* 0x0000000003007223 */ /* 0x000fc80000000003 */
[----:B------:R-:W-:-:S04]  /*01e0*/  FFMA R3, R0, UR6, RZ ;  /* 0x0000000600037c23 */ /* 0x000fc800080000ff */
[----:B------:R-:W-:-:S04]  /*01f0*/  FFMA R10, -R12, R3, UR6 ;  /* 0x000000060c0a7e23 */ /* 0x000fc80008000103 */
[----:B------:R-:W-:Y:S01]  /*0200*/  FFMA R15, R0, R10, R3 ;  /* 0x0000000a000f7223 */ /* 0x000fe20000000003 */
[----:B0-2---:R-:W-:Y:S06]  /*0210*/  @!P0 BRA `(.L_x_0) ;  /* 0x00000000000c8947 */ /* 0x005fec0003800000 */
[----:B------:R-:W-:-:S07]  /*0220*/  MOV R10, 0x240 ;  /* 0x00000240000a7802 */ /* 0x000fce0000000f00 */
[----:B-----5:R-:W-:Y:S05]  /*0230*/  CALL.REL.NOINC `($__internal_0_$__cuda_sm3x_div_rn_noftz_f32_slowpath) ;  /* 0x0000000000507944 */ /* 0x020fea0003c00000 */
[----:B------:R-:W-:-:S07]  /*0240*/  IMAD.MOV.U32 R15, RZ, RZ, R0 ;  /* 0x000000ffff0f7224 */ /* 0x000fce00078e0000 */
.L_x_0:
[----:B------:R-:W0:Y:S01]  /*0250*/  LDC R11, c[0x0][0x390] ;  /* 0x0000e400ff0b7b82 */ /* 0x000e220000000800 */
[----:B------:R-:W2:Y:S07]  /*0260*/  LDG.E R3, desc[UR4][R4.64+0x4] ;  /* 0x0000040404037981 */ /* 0x000eae000c1e1900 */
[----:B------:R-:W1:Y:S01]  /*0270*/  LDC.64 R12, c[0x0][0x380] ;  /* 0x0000e000ff0c7b82 */ /* 0x000e620000000a00 */
[----:B0-----:R-:W-:Y:S02]  /*0280*/  IMAD R8, R8, R11, -R11 ;  /* 0x0000000b08087224 */ /* 0x001fe400078e0a0b */
[----:B------:R-:W-:-:S04]  /*0290*/  IMAD.WIDE R10, R11, 0x4, R4 ;  /* 0x000000040b0a7825 */ /* 0x000fc800078e0204 */
[----:B------:R-:W-:Y:S02]  /*02a0*/  IMAD.IADD R9, R7, 0x1, R8 ;  /* 0x0000000107097824 */ /* 0x000fe400078e0208 */
[----:B------:R-:W3:Y:S02]  /*02b0*/  LDG.E R11, desc[UR4][R10.64] ;  /* 0x000000040a0b7981 */ /* 0x000ee4000c1e1900 */
[----:B-1----:R-:W-:Y:S02]  /*02c0*/  IMAD.WIDE R8, R9, 0x4, R12 ;  /* 0x0000000409087825 */ /* 0x002fe400078e020c */
[----:B------:R-:W4:Y:S01]  /*02d0*/  LDG.E R7, desc[UR4][R4.64+-0x4] ;  /* 0xfffffc0404077981 */ /* 0x000f22000c1e1900 */
[----:B------:R-:W0:Y:S03]  /*02e0*/  LDC.64 R12, c[0x0][0x388] ;  /* 0x0000e200ff0c7b82 */ /* 0x000e260000000a00 */
[----:B------:R-:W3:Y:S02]  /*02f0*/  LDG.E R8, desc[UR4][R8.64] ;  /* 0x0000000408087981 */ /* 0x000ee4000c1e1900 */
[----:B---3--:R-:W-:-:S04]  /*0300*/  FADD R0, R8, R11 ;  /* 0x0000000b08007221 */ /* 0x008fc80000000000 */
[----:B--2---:R-:W-:-:S04]  /*0310*/  FADD R0, R0, R3 ;  /* 0x0000000300007221 */ /* 0x004fc80000000000 */
[----:B----4-:R-:W-:-:S04]  /*0320*/  FADD R7, R0, R7 ;  /* 0x0000000700077221 */ /* 0x010fc80000000000 */
[----:B-----5:R-:W-:Y:S01]  /*0330*/  FFMA R7, R6, -4, R7 ;  /* 0xc080000006077823 */ /* 0x020fe20000000007 */
[----:B0-----:R-:W-:-:S04]  /*0340*/  IMAD.WIDE R2, R2, 0x4, R12 ;  /* 0x0000000402027825 */ /* 0x001fc800078e020c */
[----:B------:R-:W-:-:S05]  /*0350*/  FFMA R7, R7, R15, R6 ;  /* 0x0000000f07077223 */ /* 0x000fca0000000006 */
[----:B------:R-:W-:Y:S01]  /*0360*/  STG.E desc[UR4][R2.64], R7 ;  /* 0x0000000702007986 */ /* 0x000fe2000c101904 */
[----:B------:R-:W-:Y:S05]  /*0370*/  EXIT ;  /* 0x000000000000794d */ /* 0x000fea0003800000 */
        .weak           $__internal_0_$__cuda_sm3x_div_rn_noftz_f32_slowpath
        .type           $__internal_0_$__cuda_sm3x_div_rn_noftz_f32_slowpath,@function
        .size           $__internal_0_$__cuda_sm3x_div_rn_noftz_f32_slowpath,(.L_x_11 - $__internal_0_$__cuda_sm3x_div_rn_noftz_f32_slowpath)
$__internal_0_$__cuda_sm3x_div_rn_noftz_f32_slowpath:
[----:B------:R-:W0:Y:S01]  /*0380*/  LDC R3, c[0x0][0x394] ;  /* 0x0000e500ff037b82 */ /* 0x000e220000000800 */
[----:B------:R-:W-:-:S04]  /*0390*/  SHF.R.U32.HI R11, RZ, 0x17, R12 ;  /* 0x00000017ff0b7819 */ /* 0x000fc8000001160c */
[----:B------:R-:W-:-:S03]  /*03a0*/  LOP3.LUT R11, R11, 0xff, RZ, 0xc0, !PT ;  /* 0x000000ff0b0b7812 */ /* 0x000fc600078ec0ff */
[----:B------:R-:W1:Y:S02]  /*03b0*/  LDC R14, c[0x0][0x394] ;  /* 0x0000e500ff0e7b82 */ /* 0x000e640000000800 */
[----:B------:R-:W-:-:S05]  /*03c0*/  VIADD R16, R11, 0xffffffff ;  /* 0xffffffff0b107836 */ /* 0x000fca0000000000 */
[----:B------:R-:W-:Y:S02]  /*03d0*/  ISETP.GT.U32.AND P0, PT, R16, 0xfd, PT ;  /* 0x000000fd1000780c */ /* 0x000fe40003f04070 */
[----:B0-----:R-:W-:-:S04]  /*03e0*/  SHF.R.U32.HI R0, RZ, 0x17, R3 ;  /* 0x00000017ff007819 */ /* 0x001fc80000011603 */
[----:B------:R-:W-:-:S05]  /*03f0*/  LOP3.LUT R13, R0, 0xff, RZ, 0xc0, !PT ;  /* 0x000000ff000d7812 */ /* 0x000fca00078ec0ff */
[----:B------:R-:W-:-:S05]  /*0400*/  VIADD R15, R13, 0xffffffff ;  /* 0xffffffff0d0f7836 */ /* 0x000fca0000000000 */
[----:B------:R-:W-:-:S13]  /*0410*/  ISETP.GT.U32.OR P0, PT, R15, 0xfd, P0 ;  /* 0x000000fd0f00780c */ /* 0x000fda0000704470 */
[----:B------:R-:W-:Y:S01]  /*0420*/  @!P0 IMAD.MOV.U32 R9, RZ, RZ, RZ ;  /* 0x000000ffff098224 */ /* 0x000fe200078e00ff */
[----:B-1----:R-:W-:Y:S06]  /*0430*/  @!P0 BRA `(.L_x_1) ;  /* 0x0000000000608947 */ /* 0x002fec0003800000 */
[----:B------:R-:W-:Y:S01]  /*0440*/  FSETP.GTU.FTZ.AND P0, PT, |R3|, +INF , PT ;  /* 0x7f8000000300780b */ /* 0x000fe20003f1c200 */
[----:B------:R-:W-:Y:S01]  /*0450*/  IMAD.MOV.U32 R0, RZ, RZ, R12 ;  /* 0x000000ffff007224 */ /* 0x000fe200078e000c */
[----:B------:R-:W-:-:S04]  /*0460*/  FSETP.GTU.FTZ.AND P1, PT, |R12|, +INF , PT ;  /* 0x7f8000000c00780b */ /* 0x000fc80003f3c200 */
[----:B------:R-:W-:-:S13]  /*0470*/  PLOP3.LUT P0, PT, P0, P1, PT, 0xf8, 0x8f ;  /* 0x00000000008f781c */ /* 0x000fda0000703f70 */
[----:B------:R-:W-:Y:S05]  /*0480*/  @P0 BRA `(.L_x_2) ;  /* 0x0000000400440947 */ /* 0x000fea0003800000 */
[----:B------:R-:W-:-:S13]  /*0490*/  LOP3.LUT P0, RZ, R12, 0x7fffffff, R14, 0xc8, !PT ;  /* 0x7fffffff0cff7812 */ /* 0x000fda000780c80e */
[----:B------:R-:W-:Y:S05]  /*04a0*/  @!P0 BRA `(.L_x_3) ;  /* 0x0000000400348947 */ /* 0x000fea0003800000 */
[C---:B------:R-:W-:Y:S02]  /*04b0*/  FSETP.NEU.FTZ.AND P2, PT, |R3|.reuse, +INF , PT ;  /* 0x7f8000000300780b */ /* 0x040fe40003f5d200 */
[----:B------:R-:W-:Y:S02]  /*04c0*/  FSETP.NEU.FTZ.AND P1, PT, |R0|, +INF , PT ;  /* 0x7f8000000000780b */ /* 0x000fe40003f3d200 */
[----:B------:R-:W-:-:S11]  /*04d0*/  FSETP.NEU.FTZ.AND P0, PT, |R3|, +INF , PT ;  /* 0x7f8000000300780b */ /* 0x000fd60003f1d200 */
[----:B------:R-:W-:Y:S05]  /*04e0*/  @!P1 BRA !P2, `(.L_x_3) ;  /* 0x0000000400249947 */ /* 0x000fea0005000000 */
[----:B------:R-:W-:-:S04]  /*04f0*/  LOP3.LUT P2, RZ, R14, 0x7fffffff, RZ, 0xc0, !PT ;  /* 0x7fffffff0eff7812 */ /* 0x000fc8000784c0ff */
[----:B------:R-:W-:-:S13]  /*0500*/  PLOP3.LUT P1, PT, P1, P2, PT, 0x2f, 0xf2 ;  /* 0x0000000000f2781c */ /* 0x000fda0000f24577 */
[----:B------:R-:W-:Y:S05]  /*0510*/  @P1 BRA `(.L_x_4) ;  /* 0x0000000400101947 */ /* 0x000fea0003800000 */
[----:B------:R-:W-:-:S04]  /*0520*/  LOP3.LUT P1, RZ, R12, 0x7fffffff, RZ, 0xc0, !PT ;  /* 0x7fffffff0cff7812 */ /* 0x000fc8000782c0ff */
[----:B------:R-:W-:-:S13]  /*0530*/  PLOP3.LUT P0, PT, P0, P1, PT, 0x2f, 0xf2 ;  /* 0x0000000000f2781c */ /* 0x000fda0000702577 */
[----:B------:R-:W-:Y:S05]  /*0540*/  @P0 BRA `(.L_x_5) ;  /* 0x0000000000f80947 */ /* 0x000fea0003800000 */
[----:B------:R-:W-:Y:S02]  /*0550*/  ISETP.GE.AND P0, PT, R15, RZ, PT ;  /* 0x000000ff0f00720c */ /* 0x000fe40003f06270 */
[----:B------:R-:W-:-:S11]  /*0560*/  ISETP.GE.AND P1, PT, R16, RZ, PT ;  /* 0x000000ff1000720c */ /* 0x000fd60003f26270 */
[----:B------:R-:W-:Y:S02]  /*0570*/  @P0 IMAD.MOV.U32 R9, RZ, RZ, RZ ;  /* 0x000000ffff090224 */ /* 0x000fe400078e00ff */
[----:B------:R-:W-:Y:S01]  /*0580*/  @!P0 FFMA R14, R3, 1.84467440737095516160e+19, RZ ;  /* 0x5f800000030e8823 */ /* 0x000fe200000000ff */
[----:B------:R-:W-:Y:S02]  /*0590*/  @!P0 IMAD.MOV.U32 R9, RZ, RZ, -0x40 ;  /* 0xffffffc0ff098424 */ /* 0x000fe400078e00ff */
[----:B------:R-:W-:Y:S02]  /*05a0*/  @!P1 FFMA R12, R0, 1.84467440737095516160e+19, RZ ;  /* 0x5f800000000c9823 */ /* 0x000fe400000000ff */
[----:B------:R-:W-:-:S07]  /*05b0*/  @!P1 VIADD R9, R9, 0x40 ;  /* 0x0000004009099836 */ /* 0x000fce0000000000 */
.L_x_1:
[----:B------:R-:W-:Y:S01]  /*05c0*/  LEA R3, R11, 0xc0800000, 0x17 ;  /* 0xc08000000b037811 */ /* 0x000fe200078eb8ff */
[----:B------:R-:W-:-:S03]  /*05d0*/  VIADD R13, R13, 0xffffff81 ;  /* 0xffffff810d0d7836 */ /* 0x000fc60000000000 */
[----:B------:R-:W-:Y:S01]  /*05e0*/  IADD3 R3, PT, PT, -R3, R12, RZ ;  /* 0x0000000c03037210 */ /* 0x000fe20007ffe1ff */
[----:B------:R-:W-:-:S03]  /*05f0*/  IMAD R0, R13, -0x800000, R14 ;  /* 0xff8000000d007824 */ /* 0x000fc600078e020e */
[----:B------:R-:W0:Y:S01]  /*0600*/  MUFU.RCP R12, R3 ;  /* 0x00000003000c7308 */ /* 0x000e220000001000 */
[----:B------:R-:W-:-:S04]  /*0610*/  FADD.FTZ R15, -R3, -RZ ;  /* 0x800000ff030f7221 */ /* 0x000fc80000010100 */
[----:B0-----:R-:W-:-:S04]  /*0620*/  FFMA R17, R12, R15, 1 ;  /* 0x3f8000000c117423 */ /* 0x001fc8000000000f */
[----:B------:R-:W-:-:S04]  /*0630*/  FFMA R19, R12, R17, R12 ;  /* 0x000000110c137223 */ /* 0x000fc8000000000c */
[----:B------:R-:W-:-:S04]  /*0640*/  FFMA R12, R0, R19, RZ ;  /* 0x00000013000c7223 */ /* 0x000fc800000000ff */
[----:B------:R-:W-:-:S04]  /*0650*/  FFMA R17, R15, R12, R0 ;  /* 0x0000000c0f117223 */ /* 0x000fc80000000000 */
[----:B------:R-:W-:Y:S01]  /*0660*/  FFMA R14, R19, R17, R12 ;  /* 0x00000011130e7223 */ /* 0x000fe2000000000c */
[----:B------:R-:W-:-:S03]  /*0670*/  IADD3 R12, PT, PT, R13, 0x7f, -R11 ;  /* 0x0000007f0d0c7810 */ /* 0x000fc60007ffe80b */
[----:B------:R-:W-:Y:S02]  /*0680*/  FFMA R15, R15, R14, R0 ;  /* 0x0000000e0f0f7223 */ /* 0x000fe40000000000 */
[----:B------:R-:W-:Y:S02]  /*0690*/  IMAD.IADD R12, R12, 0x1, R9 ;  /* 0x000000010c0c7824 */ /* 0x000fe400078e0209 */
[----:B------:R-:W-:-:S05]  /*06a0*/  FFMA R0, R19, R15, R14 ;  /* 0x0000000f13007223 */ /* 0x000fca000000000e */
[----:B------:R-:W-:-:S04]  /*06b0*/  SHF.R.U32.HI R3, RZ, 0x17, R0 ;  /* 0x00000017ff037819 */ /* 0x000fc80000011600 */
[----:B------:R-:W-:-:S05]  /*06c0*/  LOP3.LUT R3, R3, 0xff, RZ, 0xc0, !PT ;  /* 0x000000ff03037812 */ /* 0x000fca00078ec0ff */
[----:B------:R-:W-:-:S04]  /*06d0*/  IMAD.IADD R11, R3, 0x1, R12 ;  /* 0x00000001030b7824 */ /* 0x000fc800078e020c */
[----:B------:R-:W-:-:S05]  /*06e0*/  VIADD R3, R11, 0xffffffff ;  /* 0xffffffff0b037836 */ /* 0x000fca0000000000 */
[----:B------:R-:W-:-:S13]  /*06f0*/  ISETP.GE.U32.AND P0, PT, R3, 0xfe, PT ;  /* 0x000000fe0300780c */ /* 0x000fda0003f06070 */
[----:B------:R-:W-:Y:S05]  /*0700*/  @!P0 BRA `(.L_x_6) ;  /* 0x0000000000808947 */ /* 0x000fea0003800000 */
[----:B------:R-:W-:-:S13]  /*0710*/  ISETP.GT.AND P0, PT, R11, 0xfe, PT ;  /* 0x000000fe0b00780c */ /* 0x000fda0003f04270 */
[----:B------:R-:W-:Y:S05]  /*0720*/  @P0 BRA `(.L_x_7) ;  /* 0x00000000006c0947 */ /* 0x000fea0003800000 */
[----:B------:R-:W-:-:S13]  /*0730*/  ISETP.GE.AND P0, PT, R11, 0x1, PT ;  /* 0x000000010b00780c */ /* 0x000fda0003f06270 */
[----:B------:R-:W-:Y:S05]  /*0740*/  @P0 BRA `(.L_x_8) ;  /* 0x0000000000980947 */ /* 0x000fea0003800000 */
[----:B------:R-:W-:Y:S02]  /*0750*/  ISETP.GE.AND P0, PT, R11, -0x18, PT ;  /* 0xffffffe80b00780c */ /* 0x000fe40003f06270 */
[----:B------:R-:W-:-:S11]  /*0760*/  LOP3.LUT R0, R0, 0x80000000, RZ, 0xc0, !PT ;  /* 0x8000000000007812 */ /* 0x000fd600078ec0ff */
[----:B------:R-:W-:Y:S05]  /*0770*/  @!P0 BRA `(.L_x_8) ;  /* 0x00000000008c8947 */ /* 0x000fea0003800000 */
[CCC-:B------:R-:W-:Y:S01]  /*0780*/  FFMA.RZ R3, R19.reuse, R15.reuse, R14.reuse ;  /* 0x0000000f13037223 */ /* 0x1c0fe2000000c00e */
[-CC-:B------:R-:W-:Y:S01]  /*0790*/  FFMA.RM R12, R19, R15.reuse, R14.reuse ;  /* 0x0000000f130c7223 */ /* 0x180fe2000000400e */
[C---:B------:R-:W-:Y:S02]  /*07a0*/  ISETP.NE.AND P2, PT, R11.reuse, RZ, PT ;  /* 0x000000ff0b00720c */ /* 0x040fe40003f45270 */
[----:B------:R-:W-:Y:S02]  /*07b0*/  ISETP.NE.AND P1, PT, R11, RZ, PT ;  /* 0x000000ff0b00720c */ /* 0x000fe40003f25270 */
[----:B------:R-:W-:Y:S01]  /*07c0*/  LOP3.LUT R9, R3, 0x7fffff, RZ, 0xc0, !PT ;  /* 0x007fffff03097812 */ /* 0x000fe200078ec0ff */
[----:B------:R-:W-:Y:S01]  /*07d0*/  FFMA.RP R3, R19, R15, R14 ;  /* 0x0000000f13037223 */ /* 0x000fe2000000800e */
[C---:B------:R-:W-:Y:S01]  /*07e0*/  VIADD R14, R11.reuse, 0x20 ;  /* 0x000000200b0e7836 */ /* 0x040fe20000000000 */
[----:B------:R-:W-:Y:S02]  /*07f0*/  IADD3 R11, PT, PT, -R11, RZ, RZ ;  /* 0x000000ff0b0b7210 */ /* 0x000fe40007ffe1ff */
[----:B------:R-:W-:-:S02]  /*0800*/  LOP3.LUT R9, R9, 0x800000, RZ, 0xfc, !PT ;  /* 0x0080000009097812 */ /* 0x000fc400078efcff */
[----:B------:R-:W-:Y:S02]  /*0810*/  FSETP.NEU.FTZ.AND P0, PT, R3, R12, PT ;  /* 0x0000000c0300720b */ /* 0x000fe40003f1d000 */
[----:B------:R-:W-:Y:S02]  /*0820*/  SHF.L.U32 R14, R9, R14, RZ ;  /* 0x0000000e090e7219 */ /* 0x000fe400000006ff */
[----:B------:R-:W-:Y:S02]  /*0830*/  SEL R12, R11, RZ, P2 ;  /* 0x000000ff0b0c7207 */ /* 0x000fe40001000000 */
[----:B------:R-:W-:Y:S02]  /*0840*/  ISETP.NE.AND P1, PT, R14, RZ, P1 ;  /* 0x000000ff0e00720c */ /* 0x000fe40000f25270 */
[----:B------:R-:W-:Y:S02]  /*0850*/  SHF.R.U32.HI R12, RZ, R12, R9 ;  /* 0x0000000cff0c7219 */ /* 0x000fe40000011609 */
[----:B------:R-:W-:-:S02]  /*0860*/  PLOP3.LUT P0, PT, P0, P1, PT, 0xf8, 0x8f ;  /* 0x00000000008f781c */ /* 0x000fc40000703f70 */
[----:B------:R-:W-:Y:S02]  /*0870*/  SHF.R.U32.HI R14, RZ, 0x1, R12 ;  /* 0x00000001ff0e7819 */ /* 0x000fe4000001160c */
[----:B------:R-:W-:-:S04]  /*0880*/  SEL R3, RZ, 0x1, !P0 ;  /* 0x00000001ff037807 */ /* 0x000fc80004000000 */
[----:B------:R-:W-:-:S04]  /*0890*/  LOP3.LUT R3, R3, 0x1, R14, 0xf8, !PT ;  /* 0x0000000103037812 */ /* 0x000fc800078ef80e */
[----:B------:R-:W-:-:S05]  /*08a0*/  LOP3.LUT R3, R3, R12, RZ, 0xc0, !PT ;  /* 0x0000000c03037212 */ /* 0x000fca00078ec0ff */
[----:B------:R-:W-:-:S05]  /*08b0*/  IMAD.IADD R3, R14, 0x1, R3 ;  /* 0x000000010e037824 */ /* 0x000fca00078e0203 */
[----:B------:R-:W-:Y:S01]  /*08c0*/  LOP3.LUT R0, R3, R0, RZ, 0xfc, !PT ;  /* 0x0000000003007212 */ /* 0x000fe200078efcff */
[----:B------:R-:W-:Y:S06]  /*08d0*/  BRA `(.L_x_8) ;  /* 0x0000000000347947 */ /* 0x000fec0003800000 */
.L_x_7:
[----:B------:R-:W-:-:S04]  /*08e0*/  LOP3.LUT R0, R0, 0x80000000, RZ, 0xc0, !PT ;  /* 0x8000000000007812 */ /* 0x000fc800078ec0ff */
[----:B------:R-:W-:Y:S01]  /*08f0*/  LOP3.LUT R0, R0, 0x7f800000, RZ, 0xfc, !PT ;  /* 0x7f80000000007812 */ /* 0x000fe200078efcff */
[----:B------:R-:W-:Y:S06]  /*0900*/  BRA `(.L_x_8) ;  /* 0x0000000000287947 */ /* 0x000fec0003800000 */
.L_x_6:
[----:B------:R-:W-:Y:S01]  /*0910*/  IMAD R0, R12, 0x800000, R0 ;  /* 0x008000000c007824 */ /* 0x000fe200078e0200 */
[----:B------:R-:W-:Y:S06]  /*0920*/  BRA `(.L_x_8) ;  /* 0x0000000000207947 */ /* 0x000fec0003800000 */
.L_x_5:
[----:B------:R-:W-:-:S04]  /*0930*/  LOP3.LUT R0, R12, 0x80000000, R14, 0x48, !PT ;  /* 0x800000000c007812 */ /* 0x000fc800078e480e */
[----:B------:R-:W-:Y:S01]  /*0940*/  LOP3.LUT R0, R0, 0x7f800000, RZ, 0xfc, !PT ;  /* 0x7f80000000007812 */ /* 0x000fe200078efcff */
[----:B------:R-:W-:Y:S06]  /*0950*/  BRA `(.L_x_8) ;  /* 0x0000000000147947 */ /* 0x000fec0003800000 */
.L_x_4:
[----:B------:R-:W-:Y:S01]  /*0960*/  LOP3.LUT R0, R12, 0x80000000, R14, 0x48, !PT ;  /* 0x800000000c007812 */ /* 0x000fe200078e480e */
[----:B------:R-:W-:Y:S06]  /*0970*/  BRA `(.L_x_8) ;  /* 0x00000000000c7947 */ /* 0x000fec0003800000 */
.L_x_3:
[----:B------:R-:W0:Y:S01]  /*0980*/  MUFU.RSQ R0, -QNAN ;  /* 0xffc0000000007908 */ /* 0x000e220000001400 */
[----:B------:R-:W-:Y:S05]  /*0990*/  BRA `(.L_x_8) ;  /* 0x0000000000047947 */ /* 0x000fea0003800000 */
.L_x_2:
[----:B------:R-:W-:-:S07]  /*09a0*/  FADD.FTZ R0, R0, R3 ;  /* 0x0000000300007221 */ /* 0x000fce0000010000 */
.L_x_8:
[----:B------:R-:W-:-:S04]  /*09b0*/  IMAD.MOV.U32 R11, RZ, RZ, 0x0 ;  /* 0x00000000ff0b7424 */ /* 0x000fc800078e00ff */
[----:B0-----:R-:W-:Y:S05]  /*09c0*/  RET.REL.NODEC R10 `(_Z9heat_stepPfS_iff) ;  /* 0xfffffff40a8c7950 */ /* 0x001fea0003c3ffff */
.L_x_9:
[----:B------:R-:W-:-:S00]  /*09d0*/  BRA `(.L_x_9) ;  /* 0xfffffffc00fc7947 */ /* 0x000fc0000383ffff */
[----:B------:R-:W-:-:S00]  /*09e0*/  NOP ;  /* 0x0000000000007918 */ /* 0x000fc00000000000 */
        /* <DEDUP_REMOVED lines=9> */
.L_x_11:


//--------------------- .text._Z12domain_setupPfi --------------------------
	.section	.text._Z12domain_setupPfi,"ax",@progbits
	.align	128
        .global         _Z12domain_setupPfi
        .type           _Z12domain_setupPfi,@function
        .size           _Z12domain_setupPfi,(.L_x_13 - _Z12domain_setupPfi)
        .other          _Z12domain_setupPfi,@"STO_CUDA_ENTRY STV_DEFAULT"
_Z12domain_setupPfi:
.text._Z12domain_setupPfi:
[----:B------:R-:W-:Y:S01]  /*0000*/  LDC R1, c[0x0][0x37c] ;  /* 0x0000df00ff017b82 */ /* 0x000fe20000000800 */
[----:B------:R-:W0:Y:S07]  /*0010*/  S2R R3, SR_TID.Y ;  /* 0x0000000000037919 */ /* 0x000e2e0000002200 */
[----:B------:R-:W0:Y:S01]  /*0020*/  S2UR UR5, SR_CTAID.Y ;  /* 0x00000000000579c3 */ /* 0x000e220000002600 */
[----:B------:R-:W1:Y:S01]  /*0030*/  LDCU UR7, c[0x0][0x388] ;  /* 0x00007100ff0777ac */ /* 0x000e620008000800 */
[----:B------:R-:W2:Y:S06]  /*0040*/  S2R R2, SR_TID.X ;  /* 0x0000000000027919 */ /* 0x000eac0000002100 */
[----:B------:R-:W0:Y:S08]  /*0050*/  LDC R0, c[0x0][0x364] ;  /* 0x0000d900ff007b82 */ /* 0x000e300000000800 */
[----:B------:R-:W2:Y:S01]  /*0060*/  S2UR UR6, SR_CTAID.X ;  /* 0x00000000000679c3 */ /* 0x000ea20000002500 */
[----:B-1----:R-:W-:-:S07]  /*0070*/  UIADD3 UR4, UPT, UPT, UR7, -0x1, URZ ;  /* 0xffffffff07047890 */ /* 0x002fce000fffe0ff */
[----:B------:R-:W2:Y:S01]  /*0080*/  LDC R5, c[0x0][0x360] ;  /* 0x0000d800ff057b82 */ /* 0x000ea20000000800 */
[----:B0-----:R-:W-:-:S05]  /*0090*/  IMAD R0, R0, UR5, R3 ;  /* 0x0000000500007c24 */ /* 0x001fca000f8e0203 */
[----:B------:R-:W-:-:S04]  /*00a0*/  ISETP.GE.AND P0, PT, R0, UR4, PT ;  /* 0x0000000400007c0c */ /* 0x000fc8000bf06270 */
[----:B------:R-:W-:Y:S01]  /*00b0*/  ISETP.EQ.OR P0, PT, R0, RZ, P0 ;  /* 0x000000ff0000720c */ /* 0x000fe20000702670 */
[----:B--2---:R-:W-:-:S05]  /*00c0*/  IMAD R5, R5, UR6, R2 ;  /* 0x0000000605057c24 */ /* 0x004fca000f8e0202 */
[----:B------:R-:W-:-:S04]  /*00d0*/  ISETP.LT.OR P0, PT, R5, 0x1, P0 ;  /* 0x000000010500780c */ /* 0x000fc80000701670 */
[----:B------:R-:W-:Y:S01]  /*00e0*/  ISETP.GE.OR P0, PT, R5, UR4, P0 ;  /* 0x0000000405007c0c */ /* 0x000fe20008706670 */
[----:B------:R-:W0:-:S12]  /*00f0*/  LDCU.64 UR4, c[0x0][0x358] ;  /* 0x00006b00ff0477ac */ /* 0x000e180008000a00 */
[----:B------:R-:W1:Y:S01]  /*0100*/  @!P0 LDC.64 R2, c[0x0][0x380] ;  /* 0x0000e000ff028b82 */ /* 0x000e620000000a00 */
[----:B------:R-:W-:Y:S01]  /*0110*/  @!P0 IMAD R7, R0, UR7, R5 ;  /* 0x0000000700078c24 */ /* 0x000fe2000f8e0205 */
[----:B------:R-:W-:-:S03]  /*0120*/  @!P0 MOV R9, 0x3f800000 ;  /* 0x3f80000000098802 */ /* 0x000fc60000000f00 */
[----:B-1----:R-:W-:-:S05]  /*0130*/  @!P0 IMAD.WIDE R2, R7, 0x4, R2 ;  /* 0x0000000407028825 */ /* 0x002fca00078e0202 */
[----:B0-----:R0:W-:Y:S01]  /*0140*/  @!P0 STG.E desc[UR4][R2.64], R9 ;  /* 0x0000000902008986 */ /* 0x0011e2000c101904 */
[----:B------:R-:W-:Y:S05]  /*0150*/  @!P0 EXIT ;  /* 0x000000000000894d */ /* 0x000fea0003800000 */
[----:B0-----:R-:W-:-:S04]  /*0160*/  VIMNMX R2, PT, PT, R0, R5, !PT ;  /* 0x0000000500027248 */ /* 0x001fc80007fe0100 */
[----:B------:R-:W-:-:S13]  /*0170*/  ISETP.GE.AND P0, PT, R2, UR7, PT ;  /* 0x0000000702007c0c */ /* 0x000fda000bf06270 */
[----:B------:R-:W-:Y:S05]  /*0180*/  @P0 EXIT ;  /* 0x000000000000094d */ /* 0x000fea0003800000 */
[----:B------:R-:W0:Y:S01]  /*0190*/  LDC.64 R2, c[0x0][0x380] ;  /* 0x0000e000ff027b82 */ /* 0x000e220000000a00 */
[----:B------:R-:W-:-:S04]  /*01a0*/  IMAD R5, R0, UR7, R5 ;  /* 0x0000000700057c24 */ /* 0x000fc8000f8e0205 */
[----:B0-----:R-:W-:-:S05]  /*01b0*/  IMAD.WIDE R2, R5, 0x4, R2 ;  /* 0x0000000405027825 */ /* 0x001fca00078e0202 */
[----:B------:R-:W-:Y:S01]  /*01c0*/  STG.E desc[UR4][R2.64], RZ ;  /* 0x000000ff02007986 */ /* 0x000fe2000c101904 */
[----:B------:R-:W-:Y:S05]  /*01d0*/  EXIT ;  /* 0x000000000000794d */ /* 0x000fea0003800000 */
.L_x_10:
        /* <DEDUP_REMOVED lines=10> */
.L_x_13:


//--------------------- .nv.shared.reserved.0     --------------------------
	.section	.nv.shared.reserved.0,"aw",@nobits
	.weak		__nv_reservedSMEM_offset_0_alias
	.size		__nv_reservedSMEM_offset_0_alias, 0, 64
	.other		__nv_reservedSMEM_offset_0_alias,@"STO_CUDA_RESERVED_SHARED STV_DEFAULT"
__nv_reservedSMEM_offset_0_alias:
	.zero		0
	.zero		64


//--------------------- .nv.constant0._Z9heat_stepPfS_iff --------------------------
	.section	.nv.constant0._Z9heat_stepPfS_iff,"a",@progbits
	.sectionflags	@""
	.align	4
.nv.constant0._Z9heat_stepPfS_iff:
	.zero		924


//--------------------- .nv.constant0._Z12domain_setupPfi --------------------------
	.section	.nv.constant0._Z12domain_setupPfi,"a",@progbits
	.sectionflags	@""
	.align	4
.nv.constant0._Z12domain_setupPfi:
	.zero		908


//--------------------- SYMBOLS --------------------------

	.type		.nv.reservedSmem.offset0,@object
	.size		.nv.reservedSmem.offset0,0x4
